//
// Generated by NVIDIA NVVM Compiler
//
// Compiler Build ID: CL-36424714
// Cuda compilation tools, release 13.0, V13.0.88
// Based on NVVM 20.0.0
//

.version 9.0
.target sm_100
.address_size 64

	// .globl	_Z6foobarPf

.visible .entry _Z6foobarPf(
	.param .u64 .ptr .align 1 _Z6foobarPf_param_0
)
{
	.reg .b32 	%r<3>;
	.reg .b32 	%f<2>;
	.reg .b64 	%rd<5>;

	ld.param.u64 	%rd1, [_Z6foobarPf_param_0];
	cvta.to.global.u64 	%rd2, %rd1;
	mov.u32 	%r1, %ctaid.x;
	cvt.rn.f32.u32 	%f1, %r1;
	mov.u32 	%r2, %tid.x;
	mul.wide.u32 	%rd3, %r2, 4;
	add.s64 	%rd4, %rd2, %rd3;
	st.global.f32 	[%rd4], %f1;
	ret;

}


// ===== COMPILED SASS (sm_100) =====

	.target	sm_100

	.elftype	@"ET_EXEC"


//--------------------- .note.nv.tkinfo           --------------------------
	.section	.note.nv.tkinfo,"",@"SHT_NOTE"
	.sectionflags	@"SHF_NOTE_NV_TKINFO"
	.tkinfo
        /*0018*/ 	.word	0x00000002
        /*0030*/ 	.string	""
        /*0030*/ 	.string	"ptxas"
        /*0030*/ 	.string	"Cuda compilation tools, release 13.0, V13.0.88"
        /*0030*/ 	.string	"Build cuda_13.0.r13.0/compiler.36424714_0"
        /*0030*/ 	.string	"-arch sm_100 -m 64 "



//--------------------- .note.nv.cuinfo           --------------------------
	.section	.note.nv.cuinfo,"",@"SHT_NOTE"
	.sectionflags	@"SHF_NOTE_NV_CUINFO"
        /*0018*/ 	.short	0x0002
        /*001a*/ 	.short	0x0064
        /*001c*/ 	.short	0x0082
	.zero		2


//--------------------- .nv.info                  --------------------------
	.section	.nv.info,"",@"SHT_CUDA_INFO"
	.align	4


	//----- nvinfo : EIATTR_REGCOUNT
	.align		4
        /*0000*/ 	.byte	0x04, 0x2f
        /*0002*/ 	.short	(.L_1 - .L_0)
	.align		4
.L_0:
        /*0004*/ 	.word	index@(_Z6foobarPf)
        /*0008*/ 	.word	0x00000008


	//----- nvinfo : EIATTR_FRAME_SIZE
	.align		4
.L_1:
        /*000c*/ 	.byte	0x04, 0x11
        /*000e*/ 	.short	(.L_3 - .L_2)
	.align		4
.L_2:
        /*0010*/ 	.word	index@(_Z6foobarPf)
        /*0014*/ 	.word	0x00000000


	//----- nvinfo : EIATTR_MIN_STACK_SIZE
	.align		4
.L_3:
        /*0018*/ 	.byte	0x04, 0x12
        /*001a*/ 	.short	(.L_5 - .L_4)
	.align		4
.L_4:
        /*001c*/ 	.word	index@(_Z6foobarPf)
        /*0020*/ 	.word	0x00000000
.L_5:


//--------------------- .nv.compat                --------------------------
	.section	.nv.compat,"",@"SHT_CUDA_COMPAT_INFO"
	.align	4
        /*0000*/ 	.byte	0x02, 0x09, 0x00, 0x00, 0x02, 0x02, 0x01, 0x00, 0x02, 0x05, 0x05, 0x00, 0x03, 0x07, 0x01, 0x01
        /*0010*/ 	.byte	0x02, 0x03, 0x00, 0x00, 0x02, 0x06, 0x01, 0x00, 0x04, 0x0b, 0x08, 0x00, 0x09, 0x00, 0x00, 0x00
        /*0020*/ 	.byte	0x00, 0x00, 0x00, 0x00


//--------------------- .nv.info._Z6foobarPf      --------------------------
	.section	.nv.info._Z6foobarPf,"",@"SHT_CUDA_INFO"
	.sectionflags	@""
	.align	4


	//----- nvinfo : EIATTR_CUDA_API_VERSION
	.align		4
        /*0000*/ 	.byte	0x04, 0x37
        /*0002*/ 	.short	(.L_7 - .L_6)
.L_6:
        /*0004*/ 	.word	0x00000082


	//----- nvinfo : EIATTR_KPARAM_INFO
	.align		4
.L_7:
        /*0008*/ 	.byte	0x04, 0x17
        /*000a*/ 	.short	(.L_9 - .L_8)
.L_8:
        /*000c*/ 	.word	0x00000000
        /*0010*/ 	.short	0x0000
        /*0012*/ 	.short	0x0000
        /*0014*/ 	.byte	0x00, 0xf5, 0x21, 0x00


	//----- nvinfo : EIATTR_SPARSE_MMA_MASK
	.align		4
.L_9:
        /*0018*/ 	.byte	0x03, 0x50
        /*001a*/ 	.short	0x0000


	//----- nvinfo : EIATTR_MAXREG_COUNT
	.align		4
        /*001c*/ 	.byte	0x03, 0x1b
        /*001e*/ 	.short	0x00ff


	//----- nvinfo : EIATTR_MERCURY_ISA_VERSION
	.align		4
        /*0020*/ 	.byte	0x03, 0x5f
        /*0022*/ 	.short	0x0101


	//----- nvinfo : EIATTR_VRC_CTA_INIT_COUNT
	.align		4
        /*0024*/ 	.byte	0x02, 0x4a
	.zero		1
	.zero		1


	//----- nvinfo : EIATTR_EXIT_INSTR_OFFSETS
	.align		4
        /*0028*/ 	.byte	0x04, 0x1c
        /*002a*/ 	.short	(.L_11 - .L_10)


	//   ....[0]....
.L_10:
        /*002c*/ 	.word	0x00000080


	//----- nvinfo : EIATTR_CBANK_PARAM_SIZE
	.align		4
.L_11:
        /*0030*/ 	.byte	0x03, 0x19
        /*0032*/ 	.short	0x0008


	//----- nvinfo : EIATTR_PARAM_CBANK
	.align		4
        /*0034*/ 	.byte	0x04, 0x0a
        /*0036*/ 	.short	(.L_13 - .L_12)
	.align		4
.L_12:
        /*0038*/ 	.word	index@(.nv.constant0._Z6foobarPf)
        /*003c*/ 	.short	0x0380
        /*003e*/ 	.short	0x0008


	//----- nvinfo : EIATTR_SW_WAR
	.align		4
.L_13:
        /*0040*/ 	.byte	0x04, 0x36
        /*0042*/ 	.short	(.L_15 - .L_14)
.L_14:
        /*0044*/ 	.word	0x00000008
.L_15:


//--------------------- .nv.callgraph             --------------------------
	.section	.nv.callgraph,"",@"SHT_CUDA_CALLGRAPH"
	.align	4
	.sectionentsize	8
	.align		4
        /*0000*/ 	.word	0x00000000
	.align		4
        /*0004*/ 	.word	0xffffffff
	.align		4
        /*0008*/ 	.word	0x00000000
	.align		4
        /*000c*/ 	.word	0xfffffffe
	.align		4
        /*0010*/ 	.word	0x00000000
	.align		4
        /*0014*/ 	.word	0xfffffffd
	.align		4
        /*0018*/ 	.word	0x00000000
	.align		4
        /*001c*/ 	.word	0xfffffffc


//--------------------- .text._Z6foobarPf         --------------------------
	.section	.text._Z6foobarPf,"ax",@progbits
	.align	128
        .global         _Z6foobarPf
        .type           _Z6foobarPf,@function
        .size           _Z6foobarPf,(.L_x_1 - _Z6foobarPf)
        .other          _Z6foobarPf,@"STO_CUDA_ENTRY STV_DEFAULT"
_Z6foobarPf:
.text._Z6foobarPf:
[----:B------:R-:W-:Y:S01]  /*0000*/  LDC R1, c[0x0][0x37c] ;  /* 0x0000df00ff017b82 */ /* 0x000fe20000000800 */
[----:B------:R-:W0:Y:S07]  /*0010*/  S2R R5, SR_TID.X ;  /* 0x0000000000057919 */ /* 0x000e2e0000002100 */
[----:B------:R-:W0:Y:S01]  /*0020*/  LDC.64 R2, c[0x0][0x380] ;  /* 0x0000e000ff027b82 */ /* 0x000e220000000a00 */
[----:B------:R-:W1:Y:S07]  /*0030*/  LDCU.64 UR4, c[0x0][0x358] ;  /* 0x00006b00ff0477ac */ /* 0x000e6e0008000a00 */
[----:B------:R-:W2:Y:S01]  /*0040*/  S2UR UR6, SR_CTAID.X ;  /* 0x00000000000679c3 */ /* 0x000ea20000002500 */
[----:B0-----:R-:W-:Y:S01]  /*0050*/  IMAD.WIDE.U32 R2, R5, 0x4, R2 ;  /* 0x0000000405027825 */ /* 0x001fe200078e0002 */
[----:B--2---:R-:W-:-:S05]  /*0060*/  I2FP.F32.U32 R5, UR6 ;  /* 0x0000000600057c45 */ /* 0x004fca0008201000 */
[----:B-1----:R-:W-:Y:S01]  /*0070*/  STG.E desc[UR4][R2.64], R5 ;  /* 0x0000000502007986 */ /* 0x002fe2000c101904 */
[----:B------:R-:W-:Y:S05]  /*0080*/  EXIT ;  /* 0x000000000000794d */ /* 0x000fea0003800000 */
.L_x_0:
[----:B------:R-:W-:-:S00]  /*0090*/  BRA `(.L_x_0) ;  /* 0xfffffffc00fc7947 */ /* 0x000fc0000383ffff */
[----:B------:R-:W-:-:S00]  /*00a0*/  NOP ;  /* 0x0000000000007918 */ /* 0x000fc00000000000 */
        /* <DEDUP_REMOVED lines=13> */
.L_x_1:


//--------------------- .nv.shared.reserved.0     --------------------------
	.section	.nv.shared.reserved.0,"aw",@nobits
	.weak		__nv_reservedSMEM_offset_0_alias
	.size		__nv_reservedSMEM_offset_0_alias, 0, 64
	.other		__nv_reservedSMEM_offset_0_alias,@"STO_CUDA_RESERVED_SHARED STV_DEFAULT"
__nv_reservedSMEM_offset_0_alias:
	.zero		0
	.zero		64


//--------------------- .nv.constant0._Z6foobarPf --------------------------
	.section	.nv.constant0._Z6foobarPf,"a",@progbits
	.sectionflags	@""
	.align	4
.nv.constant0._Z6foobarPf:
	.zero		904


//--------------------- SYMBOLS --------------------------

	.type		.nv.reservedSmem.offset0,@object
	.size		.nv.reservedSmem.offset0,0x4
